//
// Generated by NVIDIA NVVM Compiler
//
// Compiler Build ID: CL-36424714
// Cuda compilation tools, release 13.0, V13.0.88
// Based on NVVM 20.0.0
//

.version 9.0
.target sm_100
.address_size 64

	// .globl	_Z13print_all_idxv
.extern .func  (.param .b32 func_retval0) vprintf
(
	.param .b64 vprintf_param_0,
	.param .b64 vprintf_param_1
)
;
.global .align 1 .b8 $str[59] = {91, 68, 69, 86, 73, 67, 69, 93, 32, 116, 104, 116, 114, 101, 97, 100, 73, 100, 120, 46, 120, 32, 58, 37, 100, 44, 32, 98, 108, 111, 99, 107, 73, 100, 120, 46, 120, 58, 32, 37, 100, 44, 32, 103, 114, 105, 100, 68, 105, 109, 46, 120, 58, 32, 37, 100, 32, 10};
.global .align 1 .b8 $str$1[59] = {91, 68, 69, 86, 73, 67, 69, 93, 32, 116, 104, 116, 114, 101, 97, 100, 73, 100, 120, 46, 121, 32, 58, 37, 100, 44, 32, 98, 108, 111, 99, 107, 73, 100, 120, 46, 121, 58, 32, 37, 100, 44, 32, 103, 114, 105, 100, 68, 105, 109, 46, 121, 58, 32, 37, 100, 32, 10};
.global .align 1 .b8 $str$2[59] = {91, 68, 69, 86, 73, 67, 69, 93, 32, 116, 104, 116, 114, 101, 97, 100, 73, 100, 120, 46, 122, 32, 58, 37, 100, 44, 32, 98, 108, 111, 99, 107, 73, 100, 120, 46, 122, 58, 32, 37, 100, 44, 32, 103, 114, 105, 100, 68, 105, 109, 46, 122, 58, 32, 37, 100, 32, 10};

.visible .entry _Z13print_all_idxv()
{
	.local .align 8 .b8 	__local_depot0[16];
	.reg .b64 	%SP;
	.reg .b64 	%SPL;
	.reg .b32 	%r<10>;
	.reg .b64 	%rd<9>;

	mov.u64 	%SPL, __local_depot0;
	cvta.local.u64 	%SP, %SPL;
	add.u64 	%rd1, %SP, 0;
	add.u64 	%rd2, %SPL, 0;
	mov.u32 	%r1, %tid.x;
	mov.u32 	%r2, %tid.y;
	mov.u32 	%r3, %tid.z;
	st.local.v2.u32 	[%rd2], {%r1, %r1};
	st.local.u32 	[%rd2+8], %r1;
	mov.u64 	%rd3, $str;
	cvta.global.u64 	%rd4, %rd3;
	{ // callseq 0, 0
	.param .b64 param0;
	st.param.b64 	[param0], %rd4;
	.param .b64 param1;
	st.param.b64 	[param1], %rd1;
	.param .b32 retval0;
	call.uni (retval0), 
	vprintf, 
	(
	param0, 
	param1
	);
	ld.param.b32 	%r4, [retval0];
	} // callseq 0
	st.local.v2.u32 	[%rd2], {%r2, %r2};
	st.local.u32 	[%rd2+8], %r2;
	mov.u64 	%rd5, $str$1;
	cvta.global.u64 	%rd6, %rd5;
	{ // callseq 1, 0
	.param .b64 param0;
	st.param.b64 	[param0], %rd6;
	.param .b64 param1;
	st.param.b64 	[param1], %rd1;
	.param .b32 retval0;
	call.uni (retval0), 
	vprintf, 
	(
	param0, 
	param1
	);
	ld.param.b32 	%r6, [retval0];
	} // callseq 1
	st.local.v2.u32 	[%rd2], {%r3, %r3};
	st.local.u32 	[%rd2+8], %r3;
	mov.u64 	%rd7, $str$2;
	cvta.global.u64 	%rd8, %rd7;
	{ // callseq 2, 0
	.param .b64 param0;
	st.param.b64 	[param0], %rd8;
	.param .b64 param1;
	st.param.b64 	[param1], %rd1;
	.param .b32 retval0;
	call.uni (retval0), 
	vprintf, 
	(
	param0, 
	param1
	);
	ld.param.b32 	%r8, [retval0];
	} // callseq 2
	ret;

}


// ===== COMPILED SASS (sm_100) =====

	.target	sm_100

	.elftype	@"ET_EXEC"


//--------------------- .note.nv.tkinfo           --------------------------
	.section	.note.nv.tkinfo,"",@"SHT_NOTE"
	.sectionflags	@"SHF_NOTE_NV_TKINFO"
	.tkinfo
        /*0018*/ 	.word	0x00000002
        /*0030*/ 	.string	""
        /*0030*/ 	.string	"ptxas"
        /*0030*/ 	.string	"Cuda compilation tools, release 13.0, V13.0.88"
        /*0030*/ 	.string	"Build cuda_13.0.r13.0/compiler.36424714_0"
        /*0030*/ 	.string	"-arch sm_100 -m 64 "



//--------------------- .note.nv.cuinfo           --------------------------
	.section	.note.nv.cuinfo,"",@"SHT_NOTE"
	.sectionflags	@"SHF_NOTE_NV_CUINFO"
        /*0018*/ 	.short	0x0002
        /*001a*/ 	.short	0x0064
        /*001c*/ 	.short	0x0082
	.zero		2


//--------------------- .nv.info                  --------------------------
	.section	.nv.info,"",@"SHT_CUDA_INFO"
	.align	4


	//----- nvinfo : EIATTR_REGCOUNT
	.align		4
        /*0000*/ 	.byte	0x04, 0x2f
        /*0002*/ 	.short	(.L_4 - .L_3)
	.align		4
.L_3:
        /*0004*/ 	.word	index@(_Z13print_all_idxv)
        /*0008*/ 	.word	0x00000019


	//----- nvinfo : EIATTR_FRAME_SIZE
	.align		4
.L_4:
        /*000c*/ 	.byte	0x04, 0x11
        /*000e*/ 	.short	(.L_6 - .L_5)
	.align		4
.L_5:
        /*0010*/ 	.word	index@(_Z13print_all_idxv)
        /*0014*/ 	.word	0x00000010


	//----- nvinfo : EIATTR_MIN_STACK_SIZE
	.align		4
.L_6:
        /*0018*/ 	.byte	0x04, 0x12
        /*001a*/ 	.short	(.L_8 - .L_7)
	.align		4
.L_7:
        /*001c*/ 	.word	index@(_Z13print_all_idxv)
        /*0020*/ 	.word	0x00000010
.L_8:


//--------------------- .nv.compat                --------------------------
	.section	.nv.compat,"",@"SHT_CUDA_COMPAT_INFO"
	.align	4
        /*0000*/ 	.byte	0x02, 0x09, 0x00, 0x00, 0x02, 0x02, 0x01, 0x00, 0x02, 0x05, 0x05, 0x00, 0x03, 0x07, 0x01, 0x01
        /*0010*/ 	.byte	0x02, 0x03, 0x00, 0x00, 0x02, 0x06, 0x01, 0x00, 0x04, 0x0b, 0x08, 0x00, 0x09, 0x00, 0x00, 0x00
        /*0020*/ 	.byte	0x00, 0x00, 0x00, 0x00


//--------------------- .nv.info._Z13print_all_idxv --------------------------
	.section	.nv.info._Z13print_all_idxv,"",@"SHT_CUDA_INFO"
	.sectionflags	@""
	.align	4


	//----- nvinfo : EIATTR_CUDA_API_VERSION
	.align		4
        /*0000*/ 	.byte	0x04, 0x37
        /*0002*/ 	.short	(.L_10 - .L_9)
.L_9:
        /*0004*/ 	.word	0x00000082


	//----- nvinfo : EIATTR_SPARSE_MMA_MASK
	.align		4
.L_10:
        /*0008*/ 	.byte	0x03, 0x50
        /*000a*/ 	.short	0x0000


	//----- nvinfo : EIATTR_MAXREG_COUNT
	.align		4
        /*000c*/ 	.byte	0x03, 0x1b
        /*000e*/ 	.short	0x00ff


	//----- nvinfo : EIATTR_EXTERNS
	.align		4
        /*0010*/ 	.byte	0x04, 0x0f
        /*0012*/ 	.short	(.L_12 - .L_11)


	//   ....[0]....
	.align		4
.L_11:
        /*0014*/ 	.word	index@(vprintf)


	//----- nvinfo : EIATTR_MERCURY_ISA_VERSION
	.align		4
.L_12:
        /*0018*/ 	.byte	0x03, 0x5f
        /*001a*/ 	.short	0x0101


	//----- nvinfo : EIATTR_VRC_CTA_INIT_COUNT
	.align		4
        /*001c*/ 	.byte	0x02, 0x4a
	.zero		1
	.zero		1


	//----- nvinfo : EIATTR_SYSCALL_OFFSETS
	.align		4
        /*0020*/ 	.byte	0x04, 0x46
        /*0022*/ 	.short	(.L_14 - .L_13)


	//   ....[0]....
.L_13:
        /*0024*/ 	.word	0x00000130


	//   ....[1]....
        /*0028*/ 	.word	0x000001f0


	//   ....[2]....
        /*002c*/ 	.word	0x000002a0


	//----- nvinfo : EIATTR_EXIT_INSTR_OFFSETS
	.align		4
.L_14:
        /*0030*/ 	.byte	0x04, 0x1c
        /*0032*/ 	.short	(.L_16 - .L_15)


	//   ....[0]....
.L_15:
        /*0034*/ 	.word	0x000002b0


	//----- nvinfo : EIATTR_SW_WAR
	.align		4
.L_16:
        /*0038*/ 	.byte	0x04, 0x36
        /*003a*/ 	.short	(.L_18 - .L_17)
.L_17:
        /*003c*/ 	.word	0x00000008
.L_18:


//--------------------- .nv.callgraph             --------------------------
	.section	.nv.callgraph,"",@"SHT_CUDA_CALLGRAPH"
	.align	4
	.sectionentsize	8
	.align		4
        /*0000*/ 	.word	0x00000000
	.align		4
        /*0004*/ 	.word	0xffffffff
	.align		4
        /*0008*/ 	.word	index@(_Z13print_all_idxv)
	.align		4
        /*000c*/ 	.word	index@(vprintf)
	.align		4
        /*0010*/ 	.word	0x00000000
	.align		4
        /*0014*/ 	.word	0xfffffffe
	.align		4
        /*0018*/ 	.word	0x00000000
	.align		4
        /*001c*/ 	.word	0xfffffffd
	.align		4
        /*0020*/ 	.word	0x00000000
	.align		4
        /*0024*/ 	.word	0xfffffffc


//--------------------- .nv.constant4             --------------------------
	.section	.nv.constant4,"a",@progbits
	.align	8
	.align		8
.nv.constant4:
        /*0000*/ 	.dword	vprintf
	.align		8
        /*0008*/ 	.dword	$str
	.align		8
        /*0010*/ 	.dword	$str$1
	.align		8
        /*0018*/ 	.dword	$str$2


//--------------------- .text._Z13print_all_idxv  --------------------------
	.section	.text._Z13print_all_idxv,"ax",@progbits
	.align	128
        .global         _Z13print_all_idxv
        .type           _Z13print_all_idxv,@function
        .size           _Z13print_all_idxv,(.L_x_4 - _Z13print_all_idxv)
        .other          _Z13print_all_idxv,@"STO_CUDA_ENTRY STV_DEFAULT"
_Z13print_all_idxv:
.text._Z13print_all_idxv:
[----:B------:R-:W0:Y:S01]  /*0000*/  LDC R1, c[0x0][0x37c] ;  /* 0x0000df00ff017b82 */ /* 0x000e220000000800 */
[----:B------:R-:W1:Y:S01]  /*0010*/  S2R R10, SR_TID.X ;  /* 0x00000000000a7919 */ /* 0x000e620000002100 */
[----:B------:R-:W2:Y:S01]  /*0020*/  LDCU UR4, c[0x0][0x2f8] ;  /* 0x00005f00ff0477ac */ /* 0x000ea20008000800 */
[----:B0-----:R-:W-:Y:S01]  /*0030*/  VIADD R1, R1, 0xfffffff0 ;  /* 0xfffffff001017836 */ /* 0x001fe20000000000 */
[----:B------:R-:W-:Y:S01]  /*0040*/  MOV R18, 0x0 ;  /* 0x0000000000127802 */ /* 0x000fe20000000f00 */
[----:B------:R-:W0:Y:S01]  /*0050*/  S2R R2, SR_TID.Y ;  /* 0x0000000000027919 */ /* 0x000e220000002200 */
[----:B------:R-:W3:Y:S02]  /*0060*/  LDCU UR5, c[0x0][0x2fc] ;  /* 0x00005f80ff0577ac */ /* 0x000ee40008000800 */
[----:B------:R4:W5:Y:S01]  /*0070*/  LDC.64 R8, c[0x4][R18] ;  /* 0x0100000012087b82 */ /* 0x0009620000000a00 */
[----:B------:R-:W1:Y:S01]  /*0080*/  LDCU.64 UR6, c[0x4][0x8] ;  /* 0x01000100ff0677ac */ /* 0x000e620008000a00 */
[----:B--2---:R-:W-:-:S04]  /*0090*/  IADD3 R22, P0, PT, R1, UR4, RZ ;  /* 0x0000000401167c10 */ /* 0x004fc8000ff1e0ff */
[----:B---3--:R-:W-:Y:S02]  /*00a0*/  IADD3.X R19, PT, PT, RZ, UR5, RZ, P0, !PT ;  /* 0x00000005ff137c10 */ /* 0x008fe400087fe4ff */
[----:B------:R-:W-:Y:S01]  /*00b0*/  MOV R6, R22 ;  /* 0x0000001600067202 */ /* 0x000fe20000000f00 */
[----:B-1----:R-:W-:Y:S02]  /*00c0*/  IMAD.U32 R4, RZ, RZ, UR6 ;  /* 0x00000006ff047e24 */ /* 0x002fe4000f8e00ff */
[----:B------:R-:W-:Y:S02]  /*00d0*/  IMAD.U32 R5, RZ, RZ, UR7 ;  /* 0x00000007ff057e24 */ /* 0x000fe4000f8e00ff */
[----:B------:R-:W-:Y:S01]  /*00e0*/  IMAD.MOV.U32 R7, RZ, RZ, R19 ;  /* 0x000000ffff077224 */ /* 0x000fe200078e0013 */
[----:B------:R4:W-:Y:S01]  /*00f0*/  STL [R1+0x8], R10 ;  /* 0x0000080a01007387 */ /* 0x0009e20000100800 */
[----:B------:R-:W-:-:S05]  /*0100*/  IMAD.MOV.U32 R11, RZ, RZ, R10 ;  /* 0x000000ffff0b7224 */ /* 0x000fca00078e000a */
[----:B0-----:R4:W-:Y:S02]  /*0110*/  STL.64 [R1], R10 ;  /* 0x0000000a01007387 */ /* 0x0019e40000100a00 */
[----:B------:R-:W-:-:S07]  /*0120*/  LEPC R20, `(.L_x_0) ;  /* 0x000000001014794e */ /* 0x000fce0000000000 */
[----:B----45:R-:W-:Y:S05]  /*0130*/  CALL.ABS.NOINC R8 ;  /* 0x0000000008007343 */ /* 0x030fea0003c00000 */
.L_x_0:
[----:B------:R-:W-:Y:S01]  /*0140*/  IMAD.MOV.U32 R3, RZ, RZ, R2 ;  /* 0x000000ffff037224 */ /* 0x000fe200078e0002 */
[----:B------:R-:W0:Y:S01]  /*0150*/  S2R R16, SR_TID.Z ;  /* 0x0000000000107919 */ /* 0x000e220000002300 */
[----:B------:R1:W2:Y:S01]  /*0160*/  LDC.64 R8, c[0x4][R18] ;  /* 0x0100000012087b82 */ /* 0x0002a20000000a00 */
[----:B------:R-:W3:Y:S01]  /*0170*/  LDCU.64 UR4, c[0x4][0x10] ;  /* 0x01000200ff0477ac */ /* 0x000ee20008000a00 */
[----:B------:R-:W-:Y:S01]  /*0180*/  MOV R6, R22 ;  /* 0x0000001600067202 */ /* 0x000fe20000000f00 */
[----:B------:R1:W-:Y:S01]  /*0190*/  STL [R1+0x8], R2 ;  /* 0x0000080201007387 */ /* 0x0003e20000100800 */
[----:B------:R-:W-:-:S03]  /*01a0*/  IMAD.MOV.U32 R7, RZ, RZ, R19 ;  /* 0x000000ffff077224 */ /* 0x000fc600078e0013 */
[----:B------:R1:W-:Y:S01]  /*01b0*/  STL.64 [R1], R2 ;  /* 0x0000000201007387 */ /* 0x0003e20000100a00 */
[----:B---3--:R-:W-:Y:S01]  /*01c0*/  MOV R4, UR4 ;  /* 0x0000000400047c02 */ /* 0x008fe20008000f00 */
[----:B-1----:R-:W-:-:S07]  /*01d0*/  IMAD.U32 R5, RZ, RZ, UR5 ;  /* 0x00000005ff057e24 */ /* 0x002fce000f8e00ff */
[----:B------:R-:W-:-:S07]  /*01e0*/  LEPC R20, `(.L_x_1) ;  /* 0x000000001014794e */ /* 0x000fce0000000000 */
[----:B0-2---:R-:W-:Y:S05]  /*01f0*/  CALL.ABS.NOINC R8 ;  /* 0x0000000008007343 */ /* 0x005fea0003c00000 */
.L_x_1:
[----:B------:R-:W-:Y:S01]  /*0200*/  MOV R17, R16 ;  /* 0x0000001000117202 */ /* 0x000fe20000000f00 */
[----:B------:R0:W-:Y:S01]  /*0210*/  STL [R1+0x8], R16 ;  /* 0x0000081001007387 */ /* 0x0001e20000100800 */
[----:B------:R0:W1:Y:S01]  /*0220*/  LDC.64 R2, c[0x4][R18] ;  /* 0x0100000012027b82 */ /* 0x0000620000000a00 */
[----:B------:R-:W2:Y:S01]  /*0230*/  LDCU.64 UR4, c[0x4][0x18] ;  /* 0x01000300ff0477ac */ /* 0x000ea20008000a00 */
[----:B------:R-:W-:Y:S01]  /*0240*/  IMAD.MOV.U32 R6, RZ, RZ, R22 ;  /* 0x000000ffff067224 */ /* 0x000fe200078e0016 */
[----:B------:R0:W-:Y:S01]  /*0250*/  STL.64 [R1], R16 ;  /* 0x0000001001007387 */ /* 0x0001e20000100a00 */
[----:B------:R-:W-:Y:S01]  /*0260*/  MOV R7, R19 ;  /* 0x0000001300077202 */ /* 0x000fe20000000f00 */
[----:B--2---:R-:W-:Y:S01]  /*0270*/  IMAD.U32 R4, RZ, RZ, UR4 ;  /* 0x00000004ff047e24 */ /* 0x004fe2000f8e00ff */
[----:B0-----:R-:W-:-:S07]  /*0280*/  MOV R5, UR5 ;  /* 0x0000000500057c02 */ /* 0x001fce0008000f00 */
[----:B------:R-:W-:-:S07]  /*0290*/  LEPC R20, `(.L_x_2) ;  /* 0x000000001014794e */ /* 0x000fce0000000000 */
[----:B-1----:R-:W-:Y:S05]  /*02a0*/  CALL.ABS.NOINC R2 ;  /* 0x0000000002007343 */ /* 0x002fea0003c00000 */
.L_x_2:
[----:B------:R-:W-:Y:S05]  /*02b0*/  EXIT ;  /* 0x000000000000794d */ /* 0x000fea0003800000 */
.L_x_3:
[----:B------:R-:W-:-:S00]  /*02c0*/  BRA `(.L_x_3) ;  /* 0xfffffffc00fc7947 */ /* 0x000fc0000383ffff */
[----:B------:R-:W-:-:S00]  /*02d0*/  NOP ;  /* 0x0000000000007918 */ /* 0x000fc00000000000 */
        /* <DEDUP_REMOVED lines=10> */
.L_x_4:


//--------------------- .nv.global.init           --------------------------
	.section	.nv.global.init,"aw",@progbits
.nv.global.init:
	.type		$str$2,@object
	.size		$str$2,($str - $str$2)
$str$2:
        /*0000*/ 	.byte	0x5b, 0x44, 0x45, 0x56, 0x49, 0x43, 0x45, 0x5d, 0x20, 0x74, 0x68, 0x74, 0x72, 0x65, 0x61, 0x64
        /*0010*/ 	.byte	0x49, 0x64, 0x78, 0x2e, 0x7a, 0x20, 0x3a, 0x25, 0x64, 0x2c, 0x20, 0x62, 0x6c, 0x6f, 0x63, 0x6b
        /*0020*/ 	.byte	0x49, 0x64, 0x78, 0x2e, 0x7a, 0x3a, 0x20, 0x25, 0x64, 0x2c, 0x20, 0x67, 0x72, 0x69, 0x64, 0x44
        /*0030*/ 	.byte	0x69, 0x6d, 0x2e, 0x7a, 0x3a, 0x20, 0x25, 0x64, 0x20, 0x0a, 0x00
	.type		$str,@object
	.size		$str,($str$1 - $str)
$str:
        /*003b*/ 	.byte	0x5b, 0x44, 0x45, 0x56, 0x49, 0x43, 0x45, 0x5d, 0x20, 0x74, 0x68, 0x74, 0x72, 0x65, 0x61, 0x64
        /*004b*/ 	.byte	0x49, 0x64, 0x78, 0x2e, 0x78, 0x20, 0x3a, 0x25, 0x64, 0x2c, 0x20, 0x62, 0x6c, 0x6f, 0x63, 0x6b
        /*005b*/ 	.byte	0x49, 0x64, 0x78, 0x2e, 0x78, 0x3a, 0x20, 0x25, 0x64, 0x2c, 0x20, 0x67, 0x72, 0x69, 0x64, 0x44
        /*006b*/ 	.byte	0x69, 0x6d, 0x2e, 0x78, 0x3a, 0x20, 0x25, 0x64, 0x20, 0x0a, 0x00
	.type		$str$1,@object
	.size		$str$1,(.L_1 - $str$1)
$str$1:
        /*0076*/ 	.byte	0x5b, 0x44, 0x45, 0x56, 0x49, 0x43, 0x45, 0x5d, 0x20, 0x74, 0x68, 0x74, 0x72, 0x65, 0x61, 0x64
        /*0086*/ 	.byte	0x49, 0x64, 0x78, 0x2e, 0x79, 0x20, 0x3a, 0x25, 0x64, 0x2c, 0x20, 0x62, 0x6c, 0x6f, 0x63, 0x6b
        /*0096*/ 	.byte	0x49, 0x64, 0x78, 0x2e, 0x79, 0x3a, 0x20, 0x25, 0x64, 0x2c, 0x20, 0x67, 0x72, 0x69, 0x64, 0x44
        /*00a6*/ 	.byte	0x69, 0x6d, 0x2e, 0x79, 0x3a, 0x20, 0x25, 0x64, 0x20, 0x0a, 0x00
.L_1:


//--------------------- .nv.shared.reserved.0     --------------------------
	.section	.nv.shared.reserved.0,"aw",@nobits
	.weak		__nv_reservedSMEM_offset_0_alias
	.size		__nv_reservedSMEM_offset_0_alias, 0, 64
	.other		__nv_reservedSMEM_offset_0_alias,@"STO_CUDA_RESERVED_SHARED STV_DEFAULT"
__nv_reservedSMEM_offset_0_alias:
	.zero		0
	.zero		64


//--------------------- .nv.constant0._Z13print_all_idxv --------------------------
	.section	.nv.constant0._Z13print_all_idxv,"a",@progbits
	.sectionflags	@""
	.align	4
.nv.constant0._Z13print_all_idxv:
	.zero		896


//--------------------- SYMBOLS --------------------------

	.type		.nv.reservedSmem.offset0,@object
	.size		.nv.reservedSmem.offset0,0x4
	.type		vprintf,@function
